//
// Generated by NVIDIA NVVM Compiler
//
// Compiler Build ID: CL-36424714
// Cuda compilation tools, release 13.0, V13.0.88
// Based on NVVM 20.0.0
//

.version 9.0
.target sm_100
.address_size 64

	// .globl	_Z6mataddPiS_S_i

.visible .entry _Z6mataddPiS_S_i(
	.param .u64 .ptr .align 1 _Z6mataddPiS_S_i_param_0,
	.param .u64 .ptr .align 1 _Z6mataddPiS_S_i_param_1,
	.param .u64 .ptr .align 1 _Z6mataddPiS_S_i_param_2,
	.param .u32 _Z6mataddPiS_S_i_param_3
)
{
	.reg .pred 	%p<10>;
	.reg .b32 	%r<115>;
	.reg .b64 	%rd<56>;

	ld.param.u64 	%rd22, [_Z6mataddPiS_S_i_param_0];
	ld.param.u64 	%rd23, [_Z6mataddPiS_S_i_param_1];
	ld.param.u64 	%rd24, [_Z6mataddPiS_S_i_param_2];
	ld.param.u32 	%r17, [_Z6mataddPiS_S_i_param_3];
	cvta.to.global.u64 	%rd1, %rd24;
	cvta.to.global.u64 	%rd2, %rd23;
	cvta.to.global.u64 	%rd3, %rd22;
	setp.lt.s32 	%p1, %r17, 1;
	@%p1 bra 	$L__BB0_13;
	mov.u32 	%r19, %tid.x;
	mul.lo.s32 	%r1, %r17, %r19;
	and.b32  	%r2, %r17, 15;
	setp.lt.u32 	%p2, %r17, 16;
	mov.b32 	%r112, 0;
	@%p2 bra 	$L__BB0_4;
	and.b32  	%r112, %r17, 2147483632;
	neg.s32 	%r110, %r112;
	mul.wide.u32 	%rd25, %r1, 4;
	add.s64 	%rd26, %rd25, 32;
	add.s64 	%rd52, %rd1, %rd26;
	add.s64 	%rd51, %rd2, %rd26;
	add.s64 	%rd50, %rd3, %rd26;
$L__BB0_3:
	.pragma "nounroll";
	ld.global.u32 	%r20, [%rd50+-32];
	ld.global.u32 	%r21, [%rd51+-32];
	add.s32 	%r22, %r21, %r20;
	st.global.u32 	[%rd52+-32], %r22;
	ld.global.u32 	%r23, [%rd50+-28];
	ld.global.u32 	%r24, [%rd51+-28];
	add.s32 	%r25, %r24, %r23;
	st.global.u32 	[%rd52+-28], %r25;
	ld.global.u32 	%r26, [%rd50+-24];
	ld.global.u32 	%r27, [%rd51+-24];
	add.s32 	%r28, %r27, %r26;
	st.global.u32 	[%rd52+-24], %r28;
	ld.global.u32 	%r29, [%rd50+-20];
	ld.global.u32 	%r30, [%rd51+-20];
	add.s32 	%r31, %r30, %r29;
	st.global.u32 	[%rd52+-20], %r31;
	ld.global.u32 	%r32, [%rd50+-16];
	ld.global.u32 	%r33, [%rd51+-16];
	add.s32 	%r34, %r33, %r32;
	st.global.u32 	[%rd52+-16], %r34;
	ld.global.u32 	%r35, [%rd50+-12];
	ld.global.u32 	%r36, [%rd51+-12];
	add.s32 	%r37, %r36, %r35;
	st.global.u32 	[%rd52+-12], %r37;
	ld.global.u32 	%r38, [%rd50+-8];
	ld.global.u32 	%r39, [%rd51+-8];
	add.s32 	%r40, %r39, %r38;
	st.global.u32 	[%rd52+-8], %r40;
	ld.global.u32 	%r41, [%rd50+-4];
	ld.global.u32 	%r42, [%rd51+-4];
	add.s32 	%r43, %r42, %r41;
	st.global.u32 	[%rd52+-4], %r43;
	ld.global.u32 	%r44, [%rd50];
	ld.global.u32 	%r45, [%rd51];
	add.s32 	%r46, %r45, %r44;
	st.global.u32 	[%rd52], %r46;
	ld.global.u32 	%r47, [%rd50+4];
	ld.global.u32 	%r48, [%rd51+4];
	add.s32 	%r49, %r48, %r47;
	st.global.u32 	[%rd52+4], %r49;
	ld.global.u32 	%r50, [%rd50+8];
	ld.global.u32 	%r51, [%rd51+8];
	add.s32 	%r52, %r51, %r50;
	st.global.u32 	[%rd52+8], %r52;
	ld.global.u32 	%r53, [%rd50+12];
	ld.global.u32 	%r54, [%rd51+12];
	add.s32 	%r55, %r54, %r53;
	st.global.u32 	[%rd52+12], %r55;
	ld.global.u32 	%r56, [%rd50+16];
	ld.global.u32 	%r57, [%rd51+16];
	add.s32 	%r58, %r57, %r56;
	st.global.u32 	[%rd52+16], %r58;
	ld.global.u32 	%r59, [%rd50+20];
	ld.global.u32 	%r60, [%rd51+20];
	add.s32 	%r61, %r60, %r59;
	st.global.u32 	[%rd52+20], %r61;
	ld.global.u32 	%r62, [%rd50+24];
	ld.global.u32 	%r63, [%rd51+24];
	add.s32 	%r64, %r63, %r62;
	st.global.u32 	[%rd52+24], %r64;
	ld.global.u32 	%r65, [%rd50+28];
	ld.global.u32 	%r66, [%rd51+28];
	add.s32 	%r67, %r66, %r65;
	st.global.u32 	[%rd52+28], %r67;
	add.s32 	%r110, %r110, 16;
	add.s64 	%rd52, %rd52, 64;
	add.s64 	%rd51, %rd51, 64;
	add.s64 	%rd50, %rd50, 64;
	setp.ne.s32 	%p3, %r110, 0;
	@%p3 bra 	$L__BB0_3;
$L__BB0_4:
	setp.eq.s32 	%p4, %r2, 0;
	@%p4 bra 	$L__BB0_13;
	and.b32  	%r8, %r17, 7;
	setp.lt.u32 	%p5, %r2, 8;
	@%p5 bra 	$L__BB0_7;
	add.s32 	%r68, %r112, %r1;
	mul.wide.u32 	%rd27, %r68, 4;
	add.s64 	%rd28, %rd3, %rd27;
	ld.global.u32 	%r69, [%rd28];
	add.s64 	%rd29, %rd2, %rd27;
	ld.global.u32 	%r70, [%rd29];
	add.s32 	%r71, %r70, %r69;
	add.s64 	%rd30, %rd1, %rd27;
	st.global.u32 	[%rd30], %r71;
	cvt.u64.u32 	%rd31, %r1;
	cvt.u64.u32 	%rd32, %r112;
	add.s64 	%rd33, %rd32, %rd31;
	shl.b64 	%rd34, %rd33, 2;
	add.s64 	%rd35, %rd3, %rd34;
	ld.global.u32 	%r72, [%rd35+4];
	add.s64 	%rd36, %rd2, %rd34;
	ld.global.u32 	%r73, [%rd36+4];
	add.s32 	%r74, %r73, %r72;
	add.s64 	%rd37, %rd1, %rd34;
	st.global.u32 	[%rd37+4], %r74;
	ld.global.u32 	%r75, [%rd35+8];
	ld.global.u32 	%r76, [%rd36+8];
	add.s32 	%r77, %r76, %r75;
	st.global.u32 	[%rd37+8], %r77;
	ld.global.u32 	%r78, [%rd35+12];
	ld.global.u32 	%r79, [%rd36+12];
	add.s32 	%r80, %r79, %r78;
	st.global.u32 	[%rd37+12], %r80;
	ld.global.u32 	%r81, [%rd35+16];
	ld.global.u32 	%r82, [%rd36+16];
	add.s32 	%r83, %r82, %r81;
	st.global.u32 	[%rd37+16], %r83;
	ld.global.u32 	%r84, [%rd35+20];
	ld.global.u32 	%r85, [%rd36+20];
	add.s32 	%r86, %r85, %r84;
	st.global.u32 	[%rd37+20], %r86;
	ld.global.u32 	%r87, [%rd35+24];
	ld.global.u32 	%r88, [%rd36+24];
	add.s32 	%r89, %r88, %r87;
	st.global.u32 	[%rd37+24], %r89;
	ld.global.u32 	%r90, [%rd35+28];
	ld.global.u32 	%r91, [%rd36+28];
	add.s32 	%r92, %r91, %r90;
	st.global.u32 	[%rd37+28], %r92;
	add.s32 	%r112, %r112, 8;
$L__BB0_7:
	setp.eq.s32 	%p6, %r8, 0;
	@%p6 bra 	$L__BB0_13;
	and.b32  	%r11, %r17, 3;
	setp.lt.u32 	%p7, %r8, 4;
	@%p7 bra 	$L__BB0_10;
	add.s32 	%r93, %r112, %r1;
	mul.wide.u32 	%rd38, %r93, 4;
	add.s64 	%rd39, %rd3, %rd38;
	ld.global.u32 	%r94, [%rd39];
	add.s64 	%rd40, %rd2, %rd38;
	ld.global.u32 	%r95, [%rd40];
	add.s32 	%r96, %r95, %r94;
	add.s64 	%rd41, %rd1, %rd38;
	st.global.u32 	[%rd41], %r96;
	cvt.u64.u32 	%rd42, %r1;
	cvt.u64.u32 	%rd43, %r112;
	add.s64 	%rd44, %rd43, %rd42;
	shl.b64 	%rd45, %rd44, 2;
	add.s64 	%rd46, %rd3, %rd45;
	ld.global.u32 	%r97, [%rd46+4];
	add.s64 	%rd47, %rd2, %rd45;
	ld.global.u32 	%r98, [%rd47+4];
	add.s32 	%r99, %r98, %r97;
	add.s64 	%rd48, %rd1, %rd45;
	st.global.u32 	[%rd48+4], %r99;
	ld.global.u32 	%r100, [%rd46+8];
	ld.global.u32 	%r101, [%rd47+8];
	add.s32 	%r102, %r101, %r100;
	st.global.u32 	[%rd48+8], %r102;
	ld.global.u32 	%r103, [%rd46+12];
	ld.global.u32 	%r104, [%rd47+12];
	add.s32 	%r105, %r104, %r103;
	st.global.u32 	[%rd48+12], %r105;
	add.s32 	%r112, %r112, 4;
$L__BB0_10:
	setp.eq.s32 	%p8, %r11, 0;
	@%p8 bra 	$L__BB0_13;
	add.s32 	%r106, %r112, %r1;
	mul.wide.u32 	%rd49, %r106, 4;
	add.s64 	%rd55, %rd1, %rd49;
	add.s64 	%rd54, %rd2, %rd49;
	add.s64 	%rd53, %rd3, %rd49;
	neg.s32 	%r114, %r11;
$L__BB0_12:
	.pragma "nounroll";
	ld.global.u32 	%r107, [%rd53];
	ld.global.u32 	%r108, [%rd54];
	add.s32 	%r109, %r108, %r107;
	st.global.u32 	[%rd55], %r109;
	add.s64 	%rd55, %rd55, 4;
	add.s64 	%rd54, %rd54, 4;
	add.s64 	%rd53, %rd53, 4;
	add.s32 	%r114, %r114, 1;
	setp.ne.s32 	%p9, %r114, 0;
	@%p9 bra 	$L__BB0_12;
$L__BB0_13:
	ret;

}


// ===== COMPILED SASS (sm_100) =====

	.target	sm_100

	.elftype	@"ET_EXEC"


//--------------------- .note.nv.tkinfo           --------------------------
	.section	.note.nv.tkinfo,"",@"SHT_NOTE"
	.sectionflags	@"SHF_NOTE_NV_TKINFO"
	.tkinfo
        /*0018*/ 	.word	0x00000002
        /*0030*/ 	.string	""
        /*0030*/ 	.string	"ptxas"
        /*0030*/ 	.string	"Cuda compilation tools, release 13.0, V13.0.88"
        /*0030*/ 	.string	"Build cuda_13.0.r13.0/compiler.36424714_0"
        /*0030*/ 	.string	"-arch sm_100 -m 64 "



//--------------------- .note.nv.cuinfo           --------------------------
	.section	.note.nv.cuinfo,"",@"SHT_NOTE"
	.sectionflags	@"SHF_NOTE_NV_CUINFO"
        /*0018*/ 	.short	0x0002
        /*001a*/ 	.short	0x0064
        /*001c*/ 	.short	0x0082
	.zero		2


//--------------------- .nv.info                  --------------------------
	.section	.nv.info,"",@"SHT_CUDA_INFO"
	.align	4


	//----- nvinfo : EIATTR_REGCOUNT
	.align		4
        /*0000*/ 	.byte	0x04, 0x2f
        /*0002*/ 	.short	(.L_1 - .L_0)
	.align		4
.L_0:
        /*0004*/ 	.word	index@(_Z6mataddPiS_S_i)
        /*0008*/ 	.word	0x00000014


	//----- nvinfo : EIATTR_FRAME_SIZE
	.align		4
.L_1:
        /*000c*/ 	.byte	0x04, 0x11
        /*000e*/ 	.short	(.L_3 - .L_2)
	.align		4
.L_2:
        /*0010*/ 	.word	index@(_Z6mataddPiS_S_i)
        /*0014*/ 	.word	0x00000000


	//----- nvinfo : EIATTR_MIN_STACK_SIZE
	.align		4
.L_3:
        /*0018*/ 	.byte	0x04, 0x12
        /*001a*/ 	.short	(.L_5 - .L_4)
	.align		4
.L_4:
        /*001c*/ 	.word	index@(_Z6mataddPiS_S_i)
        /*0020*/ 	.word	0x00000000
.L_5:


//--------------------- .nv.compat                --------------------------
	.section	.nv.compat,"",@"SHT_CUDA_COMPAT_INFO"
	.align	4
        /*0000*/ 	.byte	0x02, 0x09, 0x00, 0x00, 0x02, 0x02, 0x01, 0x00, 0x02, 0x05, 0x05, 0x00, 0x03, 0x07, 0x01, 0x01
        /*0010*/ 	.byte	0x02, 0x03, 0x00, 0x00, 0x02, 0x06, 0x01, 0x00, 0x04, 0x0b, 0x08, 0x00, 0x09, 0x00, 0x00, 0x00
        /*0020*/ 	.byte	0x00, 0x00, 0x00, 0x00


//--------------------- .nv.info._Z6mataddPiS_S_i --------------------------
	.section	.nv.info._Z6mataddPiS_S_i,"",@"SHT_CUDA_INFO"
	.sectionflags	@""
	.align	4


	//----- nvinfo : EIATTR_CUDA_API_VERSION
	.align		4
        /*0000*/ 	.byte	0x04, 0x37
        /*0002*/ 	.short	(.L_7 - .L_6)
.L_6:
        /*0004*/ 	.word	0x00000082


	//----- nvinfo : EIATTR_KPARAM_INFO
	.align		4
.L_7:
        /*0008*/ 	.byte	0x04, 0x17
        /*000a*/ 	.short	(.L_9 - .L_8)
.L_8:
        /*000c*/ 	.word	0x00000000
        /*0010*/ 	.short	0x0003
        /*0012*/ 	.short	0x0018
        /*0014*/ 	.byte	0x00, 0xf0, 0x11, 0x00


	//----- nvinfo : EIATTR_KPARAM_INFO
	.align		4
.L_9:
        /*0018*/ 	.byte	0x04, 0x17
        /*001a*/ 	.short	(.L_11 - .L_10)
.L_10:
        /*001c*/ 	.word	0x00000000
        /*0020*/ 	.short	0x0002
        /*0022*/ 	.short	0x0010
        /*0024*/ 	.byte	0x00, 0xf5, 0x21, 0x00


	//----- nvinfo : EIATTR_KPARAM_INFO
	.align		4
.L_11:
        /*0028*/ 	.byte	0x04, 0x17
        /*002a*/ 	.short	(.L_13 - .L_12)
.L_12:
        /*002c*/ 	.word	0x00000000
        /*0030*/ 	.short	0x0001
        /*0032*/ 	.short	0x0008
        /*0034*/ 	.byte	0x00, 0xf5, 0x21, 0x00


	//----- nvinfo : EIATTR_KPARAM_INFO
	.align		4
.L_13:
        /*0038*/ 	.byte	0x04, 0x17
        /*003a*/ 	.short	(.L_15 - .L_14)
.L_14:
        /*003c*/ 	.word	0x00000000
        /*0040*/ 	.short	0x0000
        /*0042*/ 	.short	0x0000
        /*0044*/ 	.byte	0x00, 0xf5, 0x21, 0x00


	//----- nvinfo : EIATTR_SPARSE_MMA_MASK
	.align		4
.L_15:
        /*0048*/ 	.byte	0x03, 0x50
        /*004a*/ 	.short	0x0000


	//----- nvinfo : EIATTR_MAXREG_COUNT
	.align		4
        /*004c*/ 	.byte	0x03, 0x1b
        /*004e*/ 	.short	0x00ff


	//----- nvinfo : EIATTR_MERCURY_ISA_VERSION
	.align		4
        /*0050*/ 	.byte	0x03, 0x5f
        /*0052*/ 	.short	0x0101


	//----- nvinfo : EIATTR_VRC_CTA_INIT_COUNT
	.align		4
        /*0054*/ 	.byte	0x02, 0x4a
	.zero		1
	.zero		1


	//----- nvinfo : EIATTR_EXIT_INSTR_OFFSETS
	.align		4
        /*0058*/ 	.byte	0x04, 0x1c
        /*005a*/ 	.short	(.L_17 - .L_16)


	//   ....[0]....
.L_16:
        /*005c*/ 	.word	0x00000030


	//   ....[1]....
        /*0060*/ 	.word	0x00000660


	//   ....[2]....
        /*0064*/ 	.word	0x000009f0


	//   ....[3]....
        /*0068*/ 	.word	0x00000c80


	//   ....[4]....
        /*006c*/ 	.word	0x00000e70


	//----- nvinfo : EIATTR_CBANK_PARAM_SIZE
	.align		4
.L_17:
        /*0070*/ 	.byte	0x03, 0x19
        /*0072*/ 	.short	0x001c


	//----- nvinfo : EIATTR_PARAM_CBANK
	.align		4
        /*0074*/ 	.byte	0x04, 0x0a
        /*0076*/ 	.short	(.L_19 - .L_18)
	.align		4
.L_18:
        /*0078*/ 	.word	index@(.nv.constant0._Z6mataddPiS_S_i)
        /*007c*/ 	.short	0x0380
        /*007e*/ 	.short	0x001c


	//----- nvinfo : EIATTR_SW_WAR
	.align		4
.L_19:
        /*0080*/ 	.byte	0x04, 0x36
        /*0082*/ 	.short	(.L_21 - .L_20)
.L_20:
        /*0084*/ 	.word	0x00000008
.L_21:


//--------------------- .nv.callgraph             --------------------------
	.section	.nv.callgraph,"",@"SHT_CUDA_CALLGRAPH"
	.align	4
	.sectionentsize	8
	.align		4
        /*0000*/ 	.word	0x00000000
	.align		4
        /*0004*/ 	.word	0xffffffff
	.align		4
        /*0008*/ 	.word	0x00000000
	.align		4
        /*000c*/ 	.word	0xfffffffe
	.align		4
        /*0010*/ 	.word	0x00000000
	.align		4
        /*0014*/ 	.word	0xfffffffd
	.align		4
        /*0018*/ 	.word	0x00000000
	.align		4
        /*001c*/ 	.word	0xfffffffc


//--------------------- .text._Z6mataddPiS_S_i    --------------------------
	.section	.text._Z6mataddPiS_S_i,"ax",@progbits
	.align	128
        .global         _Z6mataddPiS_S_i
        .type           _Z6mataddPiS_S_i,@function
        .size           _Z6mataddPiS_S_i,(.L_x_6 - _Z6mataddPiS_S_i)
        .other          _Z6mataddPiS_S_i,@"STO_CUDA_ENTRY STV_DEFAULT"
_Z6mataddPiS_S_i:
.text._Z6mataddPiS_S_i:
[----:B------:R-:W-:Y:S08]  /*0000*/  LDC R1, c[0x0][0x37c] ;  /* 0x0000df00ff017b82 */ /* 0x000ff00000000800 */
[----:B------:R-:W0:Y:S02]  /*0010*/  LDC R2, c[0x0][0x398] ;  /* 0x0000e600ff027b82 */ /* 0x000e240000000800 */
[----:B0-----:R-:W-:-:S13]  /*0020*/  ISETP.GE.AND P0, PT, R2, 0x1, PT ;  /* 0x000000010200780c */ /* 0x001fda0003f06270 */
[----:B------:R-:W-:Y:S05]  /*0030*/  @!P0 EXIT ;  /* 0x000000000000894d */ /* 0x000fea0003800000 */
[----:B------:R-:W0:Y:S01]  /*0040*/  S2R R5, SR_TID.X ;  /* 0x0000000000057919 */ /* 0x000e220000002100 */
[C---:B------:R-:W-:Y:S01]  /*0050*/  ISETP.GE.U32.AND P1, PT, R2.reuse, 0x10, PT ;  /* 0x000000100200780c */ /* 0x040fe20003f26070 */
[----:B------:R-:W1:Y:S01]  /*0060*/  LDCU.64 UR4, c[0x0][0x358] ;  /* 0x00006b00ff0477ac */ /* 0x000e620008000a00 */
[----:B------:R-:W-:Y:S01]  /*0070*/  LOP3.LUT R14, R2, 0xf, RZ, 0xc0, !PT ;  /* 0x0000000f020e7812 */ /* 0x000fe200078ec0ff */
[----:B------:R-:W-:-:S03]  /*0080*/  IMAD.MOV.U32 R3, RZ, RZ, RZ ;  /* 0x000000ffff037224 */ /* 0x000fc600078e00ff */
[----:B------:R-:W-:Y:S01]  /*0090*/  ISETP.NE.AND P0, PT, R14, RZ, PT ;  /* 0x000000ff0e00720c */ /* 0x000fe20003f05270 */
[----:B0-----:R-:W-:-:S06]  /*00a0*/  IMAD R0, R5, R2, RZ ;  /* 0x0000000205007224 */ /* 0x001fcc00078e02ff */
[----:B-1----:R-:W-:Y:S06]  /*00b0*/  @!P1 BRA `(.L_x_0) ;  /* 0x0000000400689947 */ /* 0x002fec0003800000 */
[----:B------:R-:W0:Y:S01]  /*00c0*/  LDCU.128 UR8, c[0x0][0x380] ;  /* 0x00007000ff0877ac */ /* 0x000e220008000c00 */
[----:B------:R-:W-:Y:S01]  /*00d0*/  IMAD.MOV.U32 R4, RZ, RZ, 0x20 ;  /* 0x00000020ff047424 */ /* 0x000fe200078e00ff */
[----:B------:R-:W-:Y:S01]  /*00e0*/  LOP3.LUT R3, R2, 0x7ffffff0, RZ, 0xc0, !PT ;  /* 0x7ffffff002037812 */ /* 0x000fe200078ec0ff */
[----:B------:R-:W-:Y:S01]  /*00f0*/  IMAD.MOV.U32 R5, RZ, RZ, 0x0 ;  /* 0x00000000ff057424 */ /* 0x000fe200078e00ff */
[----:B------:R-:W1:Y:S02]  /*0100*/  LDCU.64 UR6, c[0x0][0x390] ;  /* 0x00007200ff0677ac */ /* 0x000e640008000a00 */
[----:B------:R-:W-:Y:S01]  /*0110*/  IADD3 R10, PT, PT, -R3, RZ, RZ ;  /* 0x000000ff030a7210 */ /* 0x000fe20007ffe1ff */
[----:B------:R-:W-:-:S03]  /*0120*/  IMAD.WIDE.U32 R4, R0, 0x4, R4 ;  /* 0x0000000400047825 */ /* 0x000fc600078e0004 */
[C---:B0-----:R-:W-:Y:S02]  /*0130*/  IADD3 R11, P2, PT, R4.reuse, UR10, RZ ;  /* 0x0000000a040b7c10 */ /* 0x041fe4000ff5e0ff */
[C---:B------:R-:W-:Y:S02]  /*0140*/  IADD3 R6, P3, PT, R4.reuse, UR8, RZ ;  /* 0x0000000804067c10 */ /* 0x040fe4000ff7e0ff */
[----:B-1----:R-:W-:Y:S02]  /*0150*/  IADD3 R13, P1, PT, R4, UR6, RZ ;  /* 0x00000006040d7c10 */ /* 0x002fe4000ff3e0ff */
[C---:B------:R-:W-:Y:S02]  /*0160*/  IADD3.X R12, PT, PT, R5.reuse, UR11, RZ, P2, !PT ;  /* 0x0000000b050c7c10 */ /* 0x040fe400097fe4ff */
[C---:B------:R-:W-:Y:S02]  /*0170*/  IADD3.X R16, PT, PT, R5.reuse, UR7, RZ, P1, !PT ;  /* 0x0000000705107c10 */ /* 0x040fe40008ffe4ff */
[----:B------:R-:W-:-:S07]  /*0180*/  IADD3.X R7, PT, PT, R5, UR9, RZ, P3, !PT ;  /* 0x0000000905077c10 */ /* 0x000fce0009ffe4ff */
.L_x_1:
[----:B------:R-:W-:Y:S01]  /*0190*/  IMAD.MOV.U32 R4, RZ, RZ, R11 ;  /* 0x000000ffff047224 */ /* 0x000fe200078e000b */
[----:B-1----:R-:W2:Y:S01]  /*01a0*/  LDG.E R8, desc[UR4][R6.64+-0x20] ;  /* 0xffffe00406087981 */ /* 0x002ea2000c1e1900 */
[----:B------:R-:W-:-:S05]  /*01b0*/  IMAD.MOV.U32 R5, RZ, RZ, R12 ;  /* 0x000000ffff057224 */ /* 0x000fca00078e000c */
[----:B------:R-:W2:Y:S02]  /*01c0*/  LDG.E R9, desc[UR4][R4.64+-0x20] ;  /* 0xffffe00404097981 */ /* 0x000ea4000c1e1900 */
[----:B--2---:R-:W-:Y:S01]  /*01d0*/  IMAD.IADD R11, R8, 0x1, R9 ;  /* 0x00000001080b7824 */ /* 0x004fe200078e0209 */
[----:B------:R-:W-:Y:S01]  /*01e0*/  MOV R8, R13 ;  /* 0x0000000d00087202 */ /* 0x000fe20000000f00 */
[----:B------:R-:W-:-:S05]  /*01f0*/  IMAD.MOV.U32 R9, RZ, RZ, R16 ;  /* 0x000000ffff097224 */ /* 0x000fca00078e0010 */
[----:B------:R0:W-:Y:S04]  /*0200*/  STG.E desc[UR4][R8.64+-0x20], R11 ;  /* 0xffffe00b08007986 */ /* 0x0001e8000c101904 */
[----:B------:R-:W2:Y:S04]  /*0210*/  LDG.E R12, desc[UR4][R6.64+-0x1c] ;  /* 0xffffe404060c7981 */ /* 0x000ea8000c1e1900 */
[----:B------:R-:W2:Y:S02]  /*0220*/  LDG.E R13, desc[UR4][R4.64+-0x1c] ;  /* 0xffffe404040d7981 */ /* 0x000ea4000c1e1900 */
[----:B--2---:R-:W-:-:S05]  /*0230*/  IMAD.IADD R13, R12, 0x1, R13 ;  /* 0x000000010c0d7824 */ /* 0x004fca00078e020d */
[----:B------:R1:W-:Y:S04]  /*0240*/  STG.E desc[UR4][R8.64+-0x1c], R13 ;  /* 0xffffe40d08007986 */ /* 0x0003e8000c101904 */
[----:B------:R-:W2:Y:S04]  /*0250*/  LDG.E R12, desc[UR4][R6.64+-0x18] ;  /* 0xffffe804060c7981 */ /* 0x000ea8000c1e1900 */
[----:B------:R-:W2:Y:S02]  /*0260*/  LDG.E R15, desc[UR4][R4.64+-0x18] ;  /* 0xffffe804040f7981 */ /* 0x000ea4000c1e1900 */
[----:B--2---:R-:W-:-:S05]  /*0270*/  IMAD.IADD R15, R12, 0x1, R15 ;  /* 0x000000010c0f7824 */ /* 0x004fca00078e020f */
[----:B------:R2:W-:Y:S04]  /*0280*/  STG.E desc[UR4][R8.64+-0x18], R15 ;  /* 0xffffe80f08007986 */ /* 0x0005e8000c101904 */
[----:B------:R-:W3:Y:S04]  /*0290*/  LDG.E R12, desc[UR4][R6.64+-0x14] ;  /* 0xffffec04060c7981 */ /* 0x000ee8000c1e1900 */
[----:B------:R-:W3:Y:S02]  /*02a0*/  LDG.E R17, desc[UR4][R4.64+-0x14] ;  /* 0xffffec0404117981 */ /* 0x000ee4000c1e1900 */
[----:B---3--:R-:W-:-:S05]  /*02b0*/  IADD3 R17, PT, PT, R12, R17, RZ ;  /* 0x000000110c117210 */ /* 0x008fca0007ffe0ff */
[----:B------:R3:W-:Y:S04]  /*02c0*/  STG.E desc[UR4][R8.64+-0x14], R17 ;  /* 0xffffec1108007986 */ /* 0x0007e8000c101904 */
[----:B0-----:R-:W4:Y:S04]  /*02d0*/  LDG.E R11, desc[UR4][R6.64+-0x10] ;  /* 0xfffff004060b7981 */ /* 0x001f28000c1e1900 */
[----:B------:R-:W4:Y:S02]  /*02e0*/  LDG.E R12, desc[UR4][R4.64+-0x10] ;  /* 0xfffff004040c7981 */ /* 0x000f24000c1e1900 */
[----:B----4-:R-:W-:-:S05]  /*02f0*/  IMAD.IADD R11, R11, 0x1, R12 ;  /* 0x000000010b0b7824 */ /* 0x010fca00078e020c */
[----:B------:R0:W-:Y:S04]  /*0300*/  STG.E desc[UR4][R8.64+-0x10], R11 ;  /* 0xfffff00b08007986 */ /* 0x0001e8000c101904 */
[----:B------:R-:W4:Y:S04]  /*0310*/  LDG.E R12, desc[UR4][R6.64+-0xc] ;  /* 0xfffff404060c7981 */ /* 0x000f28000c1e1900 */
[----:B-1----:R-:W4:Y:S02]  /*0320*/  LDG.E R13, desc[UR4][R4.64+-0xc] ;  /* 0xfffff404040d7981 */ /* 0x002f24000c1e1900 */
[----:B----4-:R-:W-:-:S05]  /*0330*/  IMAD.IADD R13, R12, 0x1, R13 ;  /* 0x000000010c0d7824 */ /* 0x010fca00078e020d */
[----:B------:R1:W-:Y:S04]  /*0340*/  STG.E desc[UR4][R8.64+-0xc], R13 ;  /* 0xfffff40d08007986 */ /* 0x0003e8000c101904 */
[----:B------:R-:W4:Y:S04]  /*0350*/  LDG.E R12, desc[UR4][R6.64+-0x8] ;  /* 0xfffff804060c7981 */ /* 0x000f28000c1e1900 */
[----:B--2---:R-:W4:Y:S02]  /*0360*/  LDG.E R15, desc[UR4][R4.64+-0x8] ;  /* 0xfffff804040f7981 */ /* 0x004f24000c1e1900 */
[----:B----4-:R-:W-:-:S05]  /*0370*/  IMAD.IADD R15, R12, 0x1, R15 ;  /* 0x000000010c0f7824 */ /* 0x010fca00078e020f */
[----:B------:R2:W-:Y:S04]  /*0380*/  STG.E desc[UR4][R8.64+-0x8], R15 ;  /* 0xfffff80f08007986 */ /* 0x0005e8000c101904 */
[----:B------:R-:W4:Y:S04]  /*0390*/  LDG.E R12, desc[UR4][R6.64+-0x4] ;  /* 0xfffffc04060c7981 */ /* 0x000f28000c1e1900 */
[----:B---3--:R-:W4:Y:S02]  /*03a0*/  LDG.E R17, desc[UR4][R4.64+-0x4] ;  /* 0xfffffc0404117981 */ /* 0x008f24000c1e1900 */
[----:B----4-:R-:W-:-:S05]  /*03b0*/  IADD3 R17, PT, PT, R12, R17, RZ ;  /* 0x000000110c117210 */ /* 0x010fca0007ffe0ff */
        /* <DEDUP_REMOVED lines=20> */
[----:B------:R-:W-:Y:S04]  /*0500*/  STG.E desc[UR4][R8.64+0x10], R11 ;  /* 0x0000100b08007986 */ /* 0x000fe8000c101904 */
[----:B------:R-:W4:Y:S04]  /*0510*/  LDG.E R12, desc[UR4][R6.64+0x14] ;  /* 0x00001404060c7981 */ /* 0x000f28000c1e1900 */
[----:B-1----:R-:W4:Y:S02]  /*0520*/  LDG.E R13, desc[UR4][R4.64+0x14] ;  /* 0x00001404040d7981 */ /* 0x002f24000c1e1900 */
[----:B----4-:R-:W-:-:S05]  /*0530*/  IMAD.IADD R13, R12, 0x1, R13 ;  /* 0x000000010c0d7824 */ /* 0x010fca00078e020d */
[----:B------:R0:W-:Y:S04]  /*0540*/  STG.E desc[UR4][R8.64+0x14], R13 ;  /* 0x0000140d08007986 */ /* 0x0001e8000c101904 */
[----:B------:R-:W4:Y:S04]  /*0550*/  LDG.E R12, desc[UR4][R6.64+0x18] ;  /* 0x00001804060c7981 */ /* 0x000f28000c1e1900 */
[----:B--2---:R-:W4:Y:S01]  /*0560*/  LDG.E R15, desc[UR4][R4.64+0x18] ;  /* 0x00001804040f7981 */ /* 0x004f22000c1e1900 */
[----:B------:R-:W-:Y:S02]  /*0570*/  VIADD R10, R10, 0x10 ;  /* 0x000000100a0a7836 */ /* 0x000fe40000000000 */
[----:B----4-:R-:W-:-:S05]  /*0580*/  IMAD.IADD R15, R12, 0x1, R15 ;  /* 0x000000010c0f7824 */ /* 0x010fca00078e020f */
[----:B------:R1:W-:Y:S04]  /*0590*/  STG.E desc[UR4][R8.64+0x18], R15 ;  /* 0x0000180f08007986 */ /* 0x0003e8000c101904 */
[----:B------:R2:W4:Y:S04]  /*05a0*/  LDG.E R12, desc[UR4][R6.64+0x1c] ;  /* 0x00001c04060c7981 */ /* 0x000528000c1e1900 */
[----:B---3--:R-:W4:Y:S01]  /*05b0*/  LDG.E R17, desc[UR4][R4.64+0x1c] ;  /* 0x00001c0404117981 */ /* 0x008f22000c1e1900 */
[----:B------:R-:W-:Y:S02]  /*05c0*/  ISETP.NE.AND P1, PT, R10, RZ, PT ;  /* 0x000000ff0a00720c */ /* 0x000fe40003f25270 */
[----:B0-----:R-:W-:-:S02]  /*05d0*/  IADD3 R13, P2, PT, R8, 0x40, RZ ;  /* 0x00000040080d7810 */ /* 0x001fc40007f5e0ff */
[----:B------:R-:W-:Y:S02]  /*05e0*/  IADD3 R11, P3, PT, R4, 0x40, RZ ;  /* 0x00000040040b7810 */ /* 0x000fe40007f7e0ff */
[----:B--2---:R-:W-:Y:S01]  /*05f0*/  IADD3 R6, P4, PT, R6, 0x40, RZ ;  /* 0x0000004006067810 */ /* 0x004fe20007f9e0ff */
[----:B------:R-:W-:-:S03]  /*0600*/  IMAD.X R16, RZ, RZ, R9, P2 ;  /* 0x000000ffff107224 */ /* 0x000fc600010e0609 */
[----:B------:R-:W-:Y:S02]  /*0610*/  IADD3.X R7, PT, PT, RZ, R7, RZ, P4, !PT ;  /* 0x00000007ff077210 */ /* 0x000fe400027fe4ff */
[----:B----4-:R-:W-:Y:S01]  /*0620*/  IADD3 R17, PT, PT, R12, R17, RZ ;  /* 0x000000110c117210 */ /* 0x010fe20007ffe0ff */
[----:B------:R-:W-:-:S04]  /*0630*/  IMAD.X R12, RZ, RZ, R5, P3 ;  /* 0x000000ffff0c7224 */ /* 0x000fc800018e0605 */
[----:B------:R1:W-:Y:S01]  /*0640*/  STG.E desc[UR4][R8.64+0x1c], R17 ;  /* 0x00001c1108007986 */ /* 0x0003e2000c101904 */
[----:B------:R-:W-:Y:S05]  /*0650*/  @P1 BRA `(.L_x_1) ;  /* 0xfffffff800cc1947 */ /* 0x000fea000383ffff */
.L_x_0:
[----:B------:R-:W-:Y:S05]  /*0660*/  @!P0 EXIT ;  /* 0x000000000000894d */ /* 0x000fea0003800000 */
[----:B------:R-:W-:Y:S02]  /*0670*/  ISETP.GE.U32.AND P1, PT, R14, 0x8, PT ;  /* 0x000000080e00780c */ /* 0x000fe40003f26070 */
[----:B------:R-:W-:-:S04]  /*0680*/  LOP3.LUT R16, R2, 0x7, RZ, 0xc0, !PT ;  /* 0x0000000702107812 */ /* 0x000fc800078ec0ff */
[----:B------:R-:W-:-:S07]  /*0690*/  ISETP.NE.AND P0, PT, R16, RZ, PT ;  /* 0x000000ff1000720c */ /* 0x000fce0003f05270 */
[----:B------:R-:W-:Y:S06]  /*06a0*/  @!P1 BRA `(.L_x_2) ;  /* 0x0000000000d09947 */ /* 0x000fec0003800000 */
[----:B------:R-:W0:Y:S01]  /*06b0*/  LDC.64 R10, c[0x0][0x380] ;  /* 0x0000e000ff0a7b82 */ /* 0x000e220000000a00 */
[C---:B------:R-:W-:Y:S01]  /*06c0*/  IMAD.IADD R5, R0.reuse, 0x1, R3 ;  /* 0x0000000100057824 */ /* 0x040fe200078e0203 */
[----:B------:R-:W2:Y:S06]  /*06d0*/  LDCU.128 UR8, c[0x0][0x380] ;  /* 0x00007000ff0877ac */ /* 0x000eac0008000c00 */
[----:B------:R-:W3:Y:S08]  /*06e0*/  LDC.64 R12, c[0x0][0x388] ;  /* 0x0000e200ff0c7b82 */ /* 0x000ef00000000a00 */
[----:B-1----:R-:W1:Y:S01]  /*06f0*/  LDC.64 R8, c[0x0][0x390] ;  /* 0x0000e400ff087b82 */ /* 0x002e620000000a00 */
[----:B------:R-:W-:Y:S01]  /*0700*/  IADD3 R17, P1, PT, R0, R3, RZ ;  /* 0x0000000300117210 */ /* 0x000fe20007f3e0ff */
[----:B------:R-:W4:Y:S01]  /*0710*/  LDCU.64 UR6, c[0x0][0x390] ;  /* 0x00007200ff0677ac */ /* 0x000f220008000a00 */
[----:B0-----:R-:W-:-:S06]  /*0720*/  IMAD.WIDE.U32 R10, R5, 0x4, R10 ;  /* 0x00000004050a7825 */ /* 0x001fcc00078e000a */
[----:B------:R-:W5:Y:S01]  /*0730*/  LDG.E R10, desc[UR4][R10.64] ;  /* 0x000000040a0a7981 */ /* 0x000f62000c1e1900 */
[----:B---3--:R-:W-:-:S06]  /*0740*/  IMAD.WIDE.U32 R12, R5, 0x4, R12 ;  /* 0x00000004050c7825 */ /* 0x008fcc00078e000c */
[----:B------:R-:W5:Y:S01]  /*0750*/  LDG.E R13, desc[UR4][R12.64] ;  /* 0x000000040c0d7981 */ /* 0x000f62000c1e1900 */
[----:B------:R-:W-:Y:S02]  /*0760*/  IMAD.X R4, RZ, RZ, RZ, P1 ;  /* 0x000000ffff047224 */ /* 0x000fe400008e06ff */
[----:B------:R-:W-:-:S03]  /*0770*/  IMAD.SHL.U32 R14, R17, 0x4, RZ ;  /* 0x00000004110e7824 */ /* 0x000fc600078e00ff */
[----:B------:R-:W-:Y:S02]  /*0780*/  SHF.L.U64.HI R17, R17, 0x2, R4 ;  /* 0x0000000211117819 */ /* 0x000fe40000010204 */
[C---:B--2---:R-:W-:Y:S02]  /*0790*/  IADD3 R6, P1, PT, R14.reuse, UR8, RZ ;  /* 0x000000080e067c10 */ /* 0x044fe4000ff3e0ff */
[----:B------:R-:W-:Y:S02]  /*07a0*/  IADD3 R4, P2, PT, R14, UR10, RZ ;  /* 0x0000000a0e047c10 */ /* 0x000fe4000ff5e0ff */
[----:B------:R-:W-:Y:S02]  /*07b0*/  IADD3.X R7, PT, PT, R17, UR9, RZ, P1, !PT ;  /* 0x0000000911077c10 */ /* 0x000fe40008ffe4ff */
[----:B-----5:R-:W-:Y:S01]  /*07c0*/  IADD3 R15, PT, PT, R10, R13, RZ ;  /* 0x0000000d0a0f7210 */ /* 0x020fe20007ffe0ff */
[----:B-1----:R-:W-:Y:S01]  /*07d0*/  IMAD.WIDE.U32 R10, R5, 0x4, R8 ;  /* 0x00000004050a7825 */ /* 0x002fe200078e0008 */
[----:B------:R-:W-:-:S04]  /*07e0*/  IADD3.X R5, PT, PT, R17, UR11, RZ, P2, !PT ;  /* 0x0000000b11057c10 */ /* 0x000fc800097fe4ff */
[----:B------:R0:W-:Y:S04]  /*07f0*/  STG.E desc[UR4][R10.64], R15 ;  /* 0x0000000f0a007986 */ /* 0x0001e8000c101904 */
[----:B------:R-:W2:Y:S04]  /*0800*/  LDG.E R12, desc[UR4][R6.64+0x4] ;  /* 0x00000404060c7981 */ /* 0x000ea8000c1e1900 */
[----:B------:R-:W2:Y:S01]  /*0810*/  LDG.E R13, desc[UR4][R4.64+0x4] ;  /* 0x00000404040d7981 */ /* 0x000ea2000c1e1900 */
[----:B----4-:R-:W-:-:S04]  /*0820*/  IADD3 R8, P1, PT, R14, UR6, RZ ;  /* 0x000000060e087c10 */ /* 0x010fc8000ff3e0ff */
[----:B------:R-:W-:Y:S01]  /*0830*/  IADD3.X R9, PT, PT, R17, UR7, RZ, P1, !PT ;  /* 0x0000000711097c10 */ /* 0x000fe20008ffe4ff */
[----:B--2---:R-:W-:-:S05]  /*0840*/  IMAD.IADD R13, R12, 0x1, R13 ;  /* 0x000000010c0d7824 */ /* 0x004fca00078e020d */
[----:B------:R1:W-:Y:S04]  /*0850*/  STG.E desc[UR4][R8.64+0x4], R13 ;  /* 0x0000040d08007986 */ /* 0x0003e8000c101904 */
[----:B------:R-:W2:Y:S04]  /*0860*/  LDG.E R12, desc[UR4][R6.64+0x8] ;  /* 0x00000804060c7981 */ /* 0x000ea8000c1e1900 */
[----:B------:R-:W2:Y:S02]  /*0870*/  LDG.E R17, desc[UR4][R4.64+0x8] ;  /* 0x0000080404117981 */ /* 0x000ea4000c1e1900 */
[----:B--2---:R-:W-:-:S05]  /*0880*/  IMAD.IADD R17, R12, 0x1, R17 ;  /* 0x000000010c117824 */ /* 0x004fca00078e0211 */
[----:B------:R2:W-:Y:S04]  /*0890*/  STG.E desc[UR4][R8.64+0x8], R17 ;  /* 0x0000081108007986 */ /* 0x0005e8000c101904 */
[----:B0-----:R-:W3:Y:S04]  /*08a0*/  LDG.E R10, desc[UR4][R6.64+0xc] ;  /* 0x00000c04060a7981 */ /* 0x001ee8000c1e1900 */
[----:B------:R-:W3:Y:S02]  /*08b0*/  LDG.E R11, desc[UR4][R4.64+0xc] ;  /* 0x00000c04040b7981 */ /* 0x000ee4000c1e1900 */
[----:B---3--:R-:W-:-:S05]  /*08c0*/  IMAD.IADD R11, R10, 0x1, R11 ;  /* 0x000000010a0b7824 */ /* 0x008fca00078e020b */
[----:B------:R0:W-:Y:S04]  /*08d0*/  STG.E desc[UR4][R8.64+0xc], R11 ;  /* 0x00000c0b08007986 */ /* 0x0001e8000c101904 */
[----:B------:R-:W3:Y:S04]  /*08e0*/  LDG.E R10, desc[UR4][R6.64+0x10] ;  /* 0x00001004060a7981 */ /* 0x000ee8000c1e1900 */
[----:B------:R-:W3:Y:S02]  /*08f0*/  LDG.E R15, desc[UR4][R4.64+0x10] ;  /* 0x00001004040f7981 */ /* 0x000ee4000c1e1900 */
[----:B---3--:R-:W-:-:S05]  /*0900*/  IADD3 R15, PT, PT, R10, R15, RZ ;  /* 0x0000000f0a0f7210 */ /* 0x008fca0007ffe0ff */
        /* <DEDUP_REMOVED lines=9> */
[----:B------:R-:W2:Y:S04]  /*09a0*/  LDG.E R10, desc[UR4][R6.64+0x1c] ;  /* 0x00001c04060a7981 */ /* 0x000ea8000c1e1900 */
[----:B0-----:R-:W2:Y:S01]  /*09b0*/  LDG.E R11, desc[UR4][R4.64+0x1c] ;  /* 0x00001c04040b7981 */ /* 0x001ea2000c1e1900 */
[----:B------:R-:W-:Y:S01]  /*09c0*/  VIADD R3, R3, 0x8 ;  /* 0x0000000803037836 */ /* 0x000fe20000000000 */
[----:B--2---:R-:W-:-:S05]  /*09d0*/  IADD3 R11, PT, PT, R10, R11, RZ ;  /* 0x0000000b0a0b7210 */ /* 0x004fca0007ffe0ff */
[----:B------:R3:W-:Y:S02]  /*09e0*/  STG.E desc[UR4][R8.64+0x1c], R11 ;  /* 0x00001c0b08007986 */ /* 0x0007e4000c101904 */
.L_x_2:
[----:B------:R-:W-:Y:S05]  /*09f0*/  @!P0 EXIT ;  /* 0x000000000000894d */ /* 0x000fea0003800000 */
[----:B------:R-:W-:Y:S02]  /*0a00*/  ISETP.GE.U32.AND P1, PT, R16, 0x4, PT ;  /* 0x000000041000780c */ /* 0x000fe40003f26070 */
[----:B------:R-:W-:-:S04]  /*0a10*/  LOP3.LUT R2, R2, 0x3, RZ, 0xc0, !PT ;  /* 0x0000000302027812 */ /* 0x000fc800078ec0ff */
[----:B------:R-:W-:-:S07]  /*0a20*/  ISETP.NE.AND P0, PT, R2, RZ, PT ;  /* 0x000000ff0200720c */ /* 0x000fce0003f05270 */
[----:B------:R-:W-:Y:S06]  /*0a30*/  @!P1 BRA `(.L_x_3) ;  /* 0x0000000000909947 */ /* 0x000fec0003800000 */
[----:B------:R-:W0:Y:S01]  /*0a40*/  LDC.64 R4, c[0x0][0x380] ;  /* 0x0000e000ff047b82 */ /* 0x000e220000000a00 */
[----:B-1-3--:R-:W-:Y:S01]  /*0a50*/  IMAD.IADD R17, R0, 0x1, R3 ;  /* 0x0000000100117824 */ /* 0x00afe200078e0203 */
[----:B------:R-:W1:Y:S01]  /*0a60*/  LDCU.128 UR8, c[0x0][0x380] ;  /* 0x00007000ff0877ac */ /* 0x000e620008000c00 */
[----:B------:R-:W2:Y:S05]  /*0a70*/  LDCU.64 UR6, c[0x0][0x390] ;  /* 0x00007200ff0677ac */ /* 0x000eaa0008000a00 */
[----:B------:R-:W3:Y:S08]  /*0a80*/  LDC.64 R6, c[0x0][0x388] ;  /* 0x0000e200ff067b82 */ /* 0x000ef00000000a00 */
[----:B------:R-:W4:Y:S01]  /*0a90*/  LDC.64 R12, c[0x0][0x390] ;  /* 0x0000e400ff0c7b82 */ /* 0x000f220000000a00 */
[----:B0-----:R-:W-:-:S06]  /*0aa0*/  IMAD.WIDE.U32 R8, R17, 0x4, R4 ;  /* 0x0000000411087825 */ /* 0x001fcc00078e0004 */
[----:B------:R-:W5:Y:S01]  /*0ab0*/  LDG.E R8, desc[UR4][R8.64] ;  /* 0x0000000408087981 */ /* 0x000f62000c1e1900 */
[----:B---3--:R-:W-:-:S06]  /*0ac0*/  IMAD.WIDE.U32 R10, R17, 0x4, R6 ;  /* 0x00000004110a7825 */ /* 0x008fcc00078e0006 */
[----:B------:R-:W5:Y:S01]  /*0ad0*/  LDG.E R11, desc[UR4][R10.64] ;  /* 0x000000040a0b7981 */ /* 0x000f62000c1e1900 */
[----:B------:R-:W-:-:S04]  /*0ae0*/  IADD3 R4, P1, PT, R0, R3, RZ ;  /* 0x0000000300047210 */ /* 0x000fc80007f3e0ff */
[----:B------:R-:W-:Y:S01]  /*0af0*/  IADD3.X R5, PT, PT, RZ, RZ, RZ, P1, !PT ;  /* 0x000000ffff057210 */ /* 0x000fe20000ffe4ff */
[----:B------:R-:W-:-:S03]  /*0b00*/  IMAD.SHL.U32 R16, R4, 0x4, RZ ;  /* 0x0000000404107824 */ /* 0x000fc600078e00ff */
[----:B------:R-:W-:Y:S02]  /*0b10*/  SHF.L.U64.HI R14, R4, 0x2, R5 ;  /* 0x00000002040e7819 */ /* 0x000fe40000010205 */
[C---:B-1----:R-:W-:Y:S02]  /*0b20*/  IADD3 R6, P1, PT, R16.reuse, UR8, RZ ;  /* 0x0000000810067c10 */ /* 0x042fe4000ff3e0ff */
[----:B------:R-:W-:Y:S01]  /*0b30*/  IADD3 R4, P2, PT, R16, UR10, RZ ;  /* 0x0000000a10047c10 */ /* 0x000fe2000ff5e0ff */
[----:B----4-:R-:W-:Y:S01]  /*0b40*/  IMAD.WIDE.U32 R12, R17, 0x4, R12 ;  /* 0x00000004110c7825 */ /* 0x010fe200078e000c */
[C---:B------:R-:W-:Y:S02]  /*0b50*/  IADD3.X R7, PT, PT, R14.reuse, UR9, RZ, P1, !PT ;  /* 0x000000090e077c10 */ /* 0x040fe40008ffe4ff */
[----:B------:R-:W-:Y:S01]  /*0b60*/  IADD3.X R5, PT, PT, R14, UR11, RZ, P2, !PT ;  /* 0x0000000b0e057c10 */ /* 0x000fe200097fe4ff */
[----:B-----5:R-:W-:-:S05]  /*0b70*/  IMAD.IADD R15, R8, 0x1, R11 ;  /* 0x00000001080f7824 */ /* 0x020fca00078e020b */
[----:B------:R0:W-:Y:S04]  /*0b80*/  STG.E desc[UR4][R12.64], R15 ;  /* 0x0000000f0c007986 */ /* 0x0001e8000c101904 */
[----:B------:R-:W3:Y:S04]  /*0b90*/  LDG.E R10, desc[UR4][R6.64+0x4] ;  /* 0x00000404060a7981 */ /* 0x000ee8000c1e1900 */
[----:B------:R-:W3:Y:S01]  /*0ba0*/  LDG.E R11, desc[UR4][R4.64+0x4] ;  /* 0x00000404040b7981 */ /* 0x000ee2000c1e1900 */
[----:B--2---:R-:W-:-:S04]  /*0bb0*/  IADD3 R8, P1, PT, R16, UR6, RZ ;  /* 0x0000000610087c10 */ /* 0x004fc8000ff3e0ff */
[----:B------:R-:W-:Y:S02]  /*0bc0*/  IADD3.X R9, PT, PT, R14, UR7, RZ, P1, !PT ;  /* 0x000000070e097c10 */ /* 0x000fe40008ffe4ff */
[----:B---3--:R-:W-:-:S05]  /*0bd0*/  IADD3 R11, PT, PT, R10, R11, RZ ;  /* 0x0000000b0a0b7210 */ /* 0x008fca0007ffe0ff */
[----:B------:R2:W-:Y:S04]  /*0be0*/  STG.E desc[UR4][R8.64+0x4], R11 ;  /* 0x0000040b08007986 */ /* 0x0005e8000c101904 */
[----:B------:R-:W3:Y:S04]  /*0bf0*/  LDG.E R10, desc[UR4][R6.64+0x8] ;  /* 0x00000804060a7981 */ /* 0x000ee8000c1e1900 */
[----:B------:R-:W3:Y:S02]  /*0c00*/  LDG.E R17, desc[UR4][R4.64+0x8] ;  /* 0x0000080404117981 */ /* 0x000ee4000c1e1900 */
[----:B---3--:R-:W-:-:S05]  /*0c10*/  IMAD.IADD R17, R10, 0x1, R17 ;  /* 0x000000010a117824 */ /* 0x008fca00078e0211 */
[----:B------:R2:W-:Y:S04]  /*0c20*/  STG.E desc[UR4][R8.64+0x8], R17 ;  /* 0x0000081108007986 */ /* 0x0005e8000c101904 */
[----:B------:R-:W3:Y:S04]  /*0c30*/  LDG.E R10, desc[UR4][R6.64+0xc] ;  /* 0x00000c04060a7981 */ /* 0x000ee8000c1e1900 */
[----:B0-----:R-:W3:Y:S01]  /*0c40*/  LDG.E R13, desc[UR4][R4.64+0xc] ;  /* 0x00000c04040d7981 */ /* 0x001ee2000c1e1900 */
[----:B------:R-:W-:Y:S01]  /*0c50*/  IADD3 R3, PT, PT, R3, 0x4, RZ ;  /* 0x0000000403037810 */ /* 0x000fe20007ffe0ff */
[----:B---3--:R-:W-:-:S05]  /*0c60*/  IMAD.IADD R13, R10, 0x1, R13 ;  /* 0x000000010a0d7824 */ /* 0x008fca00078e020d */
[----:B------:R2:W-:Y:S02]  /*0c70*/  STG.E desc[UR4][R8.64+0xc], R13 ;  /* 0x00000c0d08007986 */ /* 0x0005e4000c101904 */
.L_x_3:
[----:B------:R-:W-:Y:S05]  /*0c80*/  @!P0 EXIT ;  /* 0x000000000000894d */ /* 0x000fea0003800000 */
[----:B------:R-:W0:Y:S01]  /*0c90*/  LDC.64 R4, c[0x0][0x390] ;  /* 0x0000e400ff047b82 */ /* 0x000e220000000a00 */
[----:B------:R-:W-:Y:S02]  /*0ca0*/  IMAD.IADD R3, R0, 0x1, R3 ;  /* 0x0000000100037824 */ /* 0x000fe400078e0203 */
[----:B------:R-:W-:-:S05]  /*0cb0*/  IMAD.MOV R0, RZ, RZ, -R2 ;  /* 0x000000ffff007224 */ /* 0x000fca00078e0a02 */
[----:B------:R-:W4:Y:S08]  /*0cc0*/  LDC.64 R6, c[0x0][0x388] ;  /* 0x0000e200ff067b82 */ /* 0x000f300000000a00 */
[----:B-123--:R-:W1:Y:S01]  /*0cd0*/  LDC.64 R8, c[0x0][0x380] ;  /* 0x0000e000ff087b82 */ /* 0x00ee620000000a00 */
[----:B0-----:R-:W-:-:S04]  /*0ce0*/  IMAD.WIDE.U32 R4, R3, 0x4, R4 ;  /* 0x0000000403047825 */ /* 0x001fc800078e0004 */
[----:B------:R-:W-:Y:S01]  /*0cf0*/  IMAD.MOV.U32 R10, RZ, RZ, R4 ;  /* 0x000000ffff0a7224 */ /* 0x000fe200078e0004 */
[----:B------:R-:W-:Y:S01]  /*0d00*/  MOV R13, R5 ;  /* 0x00000005000d7202 */ /* 0x000fe20000000f00 */
[----:B----4-:R-:W-:-:S04]  /*0d10*/  IMAD.WIDE.U32 R6, R3, 0x4, R6 ;  /* 0x0000000403067825 */ /* 0x010fc800078e0006 */
[----:B------:R-:W-:Y:S02]  /*0d20*/  IMAD.MOV.U32 R11, RZ, RZ, R7 ;  /* 0x000000ffff0b7224 */ /* 0x000fe400078e0007 */
[----:B-1----:R-:W-:-:S07]  /*0d30*/  IMAD.WIDE.U32 R8, R3, 0x4, R8 ;  /* 0x0000000403087825 */ /* 0x002fce00078e0008 */
.L_x_4:
[----:B0-----:R-:W-:Y:S01]  /*0d40*/  MOV R2, R8 ;  /* 0x0000000800027202 */ /* 0x001fe20000000f00 */
[----:B------:R-:W-:Y:S01]  /*0d50*/  IMAD.MOV.U32 R3, RZ, RZ, R9 ;  /* 0x000000ffff037224 */ /* 0x000fe200078e0009 */
[----:B------:R-:W-:Y:S01]  /*0d60*/  MOV R5, R11 ;  /* 0x0000000b00057202 */ /* 0x000fe20000000f00 */
[----:B------:R-:W-:-:S03]  /*0d70*/  IMAD.MOV.U32 R4, RZ, RZ, R6 ;  /* 0x000000ffff047224 */ /* 0x000fc600078e0006 */
[----:B------:R0:W2:Y:S04]  /*0d80*/  LDG.E R2, desc[UR4][R2.64] ;  /* 0x0000000402027981 */ /* 0x0000a8000c1e1900 */
[----:B------:R-:W2:Y:S01]  /*0d90*/  LDG.E R5, desc[UR4][R4.64] ;  /* 0x0000000404057981 */ /* 0x000ea2000c1e1900 */
[----:B------:R-:W-:Y:S01]  /*0da0*/  VIADD R0, R0, 0x1 ;  /* 0x0000000100007836 */ /* 0x000fe20000000000 */
[----:B------:R-:W-:Y:S02]  /*0db0*/  IADD3 R8, P3, PT, R8, 0x4, RZ ;  /* 0x0000000408087810 */ /* 0x000fe40007f7e0ff */
[----:B------:R-:W-:Y:S02]  /*0dc0*/  IADD3 R6, P2, PT, R6, 0x4, RZ ;  /* 0x0000000406067810 */ /* 0x000fe40007f5e0ff */
[----:B------:R-:W-:Y:S01]  /*0dd0*/  ISETP.NE.AND P0, PT, R0, RZ, PT ;  /* 0x000000ff0000720c */ /* 0x000fe20003f05270 */
[----:B------:R-:W-:Y:S01]  /*0de0*/  IMAD.X R9, RZ, RZ, R9, P3 ;  /* 0x000000ffff097224 */ /* 0x000fe200018e0609 */
[----:B0-----:R-:W-:-:S02]  /*0df0*/  MOV R3, R13 ;  /* 0x0000000d00037202 */ /* 0x001fc40000000f00 */
[----:B------:R-:W-:Y:S01]  /*0e00*/  IADD3.X R11, PT, PT, RZ, R11, RZ, P2, !PT ;  /* 0x0000000bff0b7210 */ /* 0x000fe200017fe4ff */
[----:B--2---:R-:W-:Y:S02]  /*0e10*/  IMAD.IADD R7, R2, 0x1, R5 ;  /* 0x0000000102077824 */ /* 0x004fe400078e0205 */
[----:B------:R-:W-:Y:S01]  /*0e20*/  IMAD.MOV.U32 R2, RZ, RZ, R10 ;  /* 0x000000ffff027224 */ /* 0x000fe200078e000a */
[----:B------:R-:W-:-:S04]  /*0e30*/  IADD3 R10, P1, PT, R10, 0x4, RZ ;  /* 0x000000040a0a7810 */ /* 0x000fc80007f3e0ff */
[----:B------:R0:W-:Y:S01]  /*0e40*/  STG.E desc[UR4][R2.64], R7 ;  /* 0x0000000702007986 */ /* 0x0001e2000c101904 */
[----:B------:R-:W-:Y:S01]  /*0e50*/  IMAD.X R13, RZ, RZ, R13, P1 ;  /* 0x000000ffff0d7224 */ /* 0x000fe200008e060d */
[----:B------:R-:W-:Y:S07]  /*0e60*/  @P0 BRA `(.L_x_4) ;  /* 0xfffffffc00b40947 */ /* 0x000fee000383ffff */
[----:B------:R-:W-:Y:S05]  /*0e70*/  EXIT ;  /* 0x000000000000794d */ /* 0x000fea0003800000 */
.L_x_5:
[----:B------:R-:W-:-:S00]  /*0e80*/  BRA `(.L_x_5) ;  /* 0xfffffffc00fc7947 */ /* 0x000fc0000383ffff */
[----:B------:R-:W-:-:S00]  /*0e90*/  NOP ;  /* 0x0000000000007918 */ /* 0x000fc00000000000 */
        /* <DEDUP_REMOVED lines=14> */
.L_x_6:


//--------------------- .nv.shared.reserved.0     --------------------------
	.section	.nv.shared.reserved.0,"aw",@nobits
	.weak		__nv_reservedSMEM_offset_0_alias
	.size		__nv_reservedSMEM_offset_0_alias, 0, 64
	.other		__nv_reservedSMEM_offset_0_alias,@"STO_CUDA_RESERVED_SHARED STV_DEFAULT"
__nv_reservedSMEM_offset_0_alias:
	.zero		0
	.zero		64


//--------------------- .nv.constant0._Z6mataddPiS_S_i --------------------------
	.section	.nv.constant0._Z6mataddPiS_S_i,"a",@progbits
	.sectionflags	@""
	.align	4
.nv.constant0._Z6mataddPiS_S_i:
	.zero		924


//--------------------- SYMBOLS --------------------------

	.type		.nv.reservedSmem.offset0,@object
	.size		.nv.reservedSmem.offset0,0x4
